//
// Generated by NVIDIA NVVM Compiler
//
// Compiler Build ID: CL-36424714
// Cuda compilation tools, release 13.0, V13.0.88
// Based on NVVM 20.0.0
//

.version 9.0
.target sm_100
.address_size 64

	// .globl	_Z13convolution2DPiS_ii

.visible .entry _Z13convolution2DPiS_ii(
	.param .u64 .ptr .align 1 _Z13convolution2DPiS_ii_param_0,
	.param .u64 .ptr .align 1 _Z13convolution2DPiS_ii_param_1,
	.param .u32 _Z13convolution2DPiS_ii_param_2,
	.param .u32 _Z13convolution2DPiS_ii_param_3
)
{
	.reg .pred 	%p<32>;
	.reg .b32 	%r<32>;
	.reg .b32 	%f<37>;
	.reg .b64 	%rd<26>;

	ld.param.u64 	%rd7, [_Z13convolution2DPiS_ii_param_0];
	ld.param.u64 	%rd6, [_Z13convolution2DPiS_ii_param_1];
	ld.param.u32 	%r7, [_Z13convolution2DPiS_ii_param_2];
	ld.param.u32 	%r9, [_Z13convolution2DPiS_ii_param_3];
	cvta.to.global.u64 	%rd1, %rd7;
	mov.u32 	%r10, %ctaid.y;
	mov.u32 	%r11, %ntid.y;
	mov.u32 	%r12, %tid.y;
	mad.lo.s32 	%r13, %r10, %r11, %r12;
	mov.u32 	%r14, %ctaid.x;
	mov.u32 	%r15, %ntid.x;
	mov.u32 	%r16, %tid.x;
	mad.lo.s32 	%r2, %r14, %r15, %r16;
	setp.ge.s32 	%p3, %r2, %r7;
	setp.ge.s32 	%p4, %r13, %r9;
	or.pred  	%p5, %p3, %p4;
	@%p5 bra 	$L__BB0_20;
	mul.lo.s32 	%r3, %r7, %r13;
	add.s32 	%r4, %r3, %r2;
	setp.eq.s32 	%p6, %r13, 0;
	sub.s32 	%r5, %r3, %r7;
	setp.lt.s32 	%p7, %r2, 1;
	cvt.s64.s32 	%rd8, %r5;
	cvt.s64.s32 	%rd2, %r2;
	add.s64 	%rd9, %rd2, %rd8;
	shl.b64 	%rd10, %rd9, 2;
	add.s64 	%rd3, %rd1, %rd10;
	mov.f32 	%f29, 0f00000000;
	or.pred  	%p8, %p6, %p7;
	@%p8 bra 	$L__BB0_3;
	ld.global.u32 	%r17, [%rd3+-4];
	cvt.rn.f32.s32 	%f29, %r17;
$L__BB0_3:
	setp.eq.s32 	%p9, %r13, 0;
	setp.lt.s32 	%p10, %r2, 0;
	or.pred  	%p11, %p9, %p10;
	@%p11 bra 	$L__BB0_5;
	add.s32 	%r18, %r2, %r5;
	mul.wide.s32 	%rd11, %r18, 4;
	add.s64 	%rd12, %rd1, %rd11;
	ld.global.u32 	%r19, [%rd12];
	cvt.rn.f32.s32 	%f20, %r19;
	add.f32 	%f29, %f29, %f20;
$L__BB0_5:
	setp.eq.s32 	%p12, %r13, 0;
	add.s32 	%r20, %r2, 1;
	setp.gt.s32 	%p13, %r2, -2;
	setp.lt.s32 	%p14, %r20, %r7;
	and.pred  	%p1, %p13, %p14;
	not.pred 	%p16, %p1;
	or.pred  	%p17, %p12, %p16;
	@%p17 bra 	$L__BB0_7;
	ld.global.u32 	%r21, [%rd3+4];
	cvt.rn.f32.s32 	%f21, %r21;
	add.f32 	%f29, %f29, %f21;
$L__BB0_7:
	setp.gt.s32 	%p18, %r2, 0;
	setp.le.s32 	%p19, %r2, %r7;
	and.pred  	%p2, %p18, %p19;
	cvt.s64.s32 	%rd13, %r3;
	add.s64 	%rd14, %rd2, %rd13;
	shl.b64 	%rd15, %rd14, 2;
	add.s64 	%rd4, %rd1, %rd15;
	not.pred 	%p20, %p2;
	@%p20 bra 	$L__BB0_9;
	ld.global.u32 	%r22, [%rd4+-4];
	cvt.rn.f32.s32 	%f22, %r22;
	add.f32 	%f29, %f29, %f22;
$L__BB0_9:
	setp.lt.s32 	%p21, %r2, 0;
	@%p21 bra 	$L__BB0_11;
	mul.wide.s32 	%rd16, %r4, 4;
	add.s64 	%rd17, %rd1, %rd16;
	ld.global.u32 	%r23, [%rd17];
	cvt.rn.f32.s32 	%f23, %r23;
	add.f32 	%f29, %f29, %f23;
$L__BB0_11:
	@%p16 bra 	$L__BB0_13;
	ld.global.u32 	%r24, [%rd4+4];
	cvt.rn.f32.s32 	%f24, %r24;
	add.f32 	%f29, %f29, %f24;
$L__BB0_13:
	add.s32 	%r6, %r13, 1;
	setp.ge.u32 	%p23, %r6, %r9;
	shl.b32 	%r25, %r7, 1;
	add.s32 	%r26, %r5, %r25;
	cvt.s64.s32 	%rd18, %r26;
	add.s64 	%rd19, %rd2, %rd18;
	shl.b64 	%rd20, %rd19, 2;
	add.s64 	%rd5, %rd1, %rd20;
	or.pred  	%p25, %p23, %p20;
	@%p25 bra 	$L__BB0_15;
	ld.global.u32 	%r27, [%rd5+-4];
	cvt.rn.f32.s32 	%f25, %r27;
	add.f32 	%f29, %f29, %f25;
$L__BB0_15:
	setp.ge.u32 	%p26, %r6, %r9;
	setp.lt.s32 	%p27, %r2, 0;
	or.pred  	%p28, %p26, %p27;
	@%p28 bra 	$L__BB0_17;
	add.s32 	%r28, %r4, %r7;
	mul.wide.s32 	%rd21, %r28, 4;
	add.s64 	%rd22, %rd1, %rd21;
	ld.global.u32 	%r29, [%rd22];
	cvt.rn.f32.s32 	%f26, %r29;
	add.f32 	%f29, %f29, %f26;
$L__BB0_17:
	setp.ge.u32 	%p29, %r6, %r9;
	or.pred  	%p31, %p29, %p16;
	@%p31 bra 	$L__BB0_19;
	ld.global.u32 	%r30, [%rd5+4];
	cvt.rn.f32.s32 	%f27, %r30;
	add.f32 	%f29, %f29, %f27;
$L__BB0_19:
	cvt.rzi.s32.f32 	%r31, %f29;
	cvta.to.global.u64 	%rd23, %rd6;
	mul.wide.s32 	%rd24, %r4, 4;
	add.s64 	%rd25, %rd23, %rd24;
	st.global.u32 	[%rd25], %r31;
$L__BB0_20:
	ret;

}


// ===== COMPILED SASS (sm_100) =====

	.target	sm_100

	.elftype	@"ET_EXEC"


//--------------------- .note.nv.tkinfo           --------------------------
	.section	.note.nv.tkinfo,"",@"SHT_NOTE"
	.sectionflags	@"SHF_NOTE_NV_TKINFO"
	.tkinfo
        /*0018*/ 	.word	0x00000002
        /*0030*/ 	.string	""
        /*0030*/ 	.string	"ptxas"
        /*0030*/ 	.string	"Cuda compilation tools, release 13.0, V13.0.88"
        /*0030*/ 	.string	"Build cuda_13.0.r13.0/compiler.36424714_0"
        /*0030*/ 	.string	"-arch sm_100 -m 64 "



//--------------------- .note.nv.cuinfo           --------------------------
	.section	.note.nv.cuinfo,"",@"SHT_NOTE"
	.sectionflags	@"SHF_NOTE_NV_CUINFO"
        /*0018*/ 	.short	0x0002
        /*001a*/ 	.short	0x0064
        /*001c*/ 	.short	0x0082
	.zero		2


//--------------------- .nv.info                  --------------------------
	.section	.nv.info,"",@"SHT_CUDA_INFO"
	.align	4


	//----- nvinfo : EIATTR_REGCOUNT
	.align		4
        /*0000*/ 	.byte	0x04, 0x2f
        /*0002*/ 	.short	(.L_1 - .L_0)
	.align		4
.L_0:
        /*0004*/ 	.word	index@(_Z13convolution2DPiS_ii)
        /*0008*/ 	.word	0x00000017


	//----- nvinfo : EIATTR_FRAME_SIZE
	.align		4
.L_1:
        /*000c*/ 	.byte	0x04, 0x11
        /*000e*/ 	.short	(.L_3 - .L_2)
	.align		4
.L_2:
        /*0010*/ 	.word	index@(_Z13convolution2DPiS_ii)
        /*0014*/ 	.word	0x00000000


	//----- nvinfo : EIATTR_MIN_STACK_SIZE
	.align		4
.L_3:
        /*0018*/ 	.byte	0x04, 0x12
        /*001a*/ 	.short	(.L_5 - .L_4)
	.align		4
.L_4:
        /*001c*/ 	.word	index@(_Z13convolution2DPiS_ii)
        /*0020*/ 	.word	0x00000000
.L_5:


//--------------------- .nv.compat                --------------------------
	.section	.nv.compat,"",@"SHT_CUDA_COMPAT_INFO"
	.align	4
        /*0000*/ 	.byte	0x02, 0x09, 0x00, 0x00, 0x02, 0x02, 0x01, 0x00, 0x02, 0x05, 0x05, 0x00, 0x03, 0x07, 0x01, 0x01
        /*0010*/ 	.byte	0x02, 0x03, 0x00, 0x00, 0x02, 0x06, 0x01, 0x00, 0x04, 0x0b, 0x08, 0x00, 0x09, 0x00, 0x00, 0x00
        /*0020*/ 	.byte	0x00, 0x00, 0x00, 0x00


//--------------------- .nv.info._Z13convolution2DPiS_ii --------------------------
	.section	.nv.info._Z13convolution2DPiS_ii,"",@"SHT_CUDA_INFO"
	.sectionflags	@""
	.align	4


	//----- nvinfo : EIATTR_CUDA_API_VERSION
	.align		4
        /*0000*/ 	.byte	0x04, 0x37
        /*0002*/ 	.short	(.L_7 - .L_6)
.L_6:
        /*0004*/ 	.word	0x00000082


	//----- nvinfo : EIATTR_KPARAM_INFO
	.align		4
.L_7:
        /*0008*/ 	.byte	0x04, 0x17
        /*000a*/ 	.short	(.L_9 - .L_8)
.L_8:
        /*000c*/ 	.word	0x00000000
        /*0010*/ 	.short	0x0003
        /*0012*/ 	.short	0x0014
        /*0014*/ 	.byte	0x00, 0xf0, 0x11, 0x00


	//----- nvinfo : EIATTR_KPARAM_INFO
	.align		4
.L_9:
        /*0018*/ 	.byte	0x04, 0x17
        /*001a*/ 	.short	(.L_11 - .L_10)
.L_10:
        /*001c*/ 	.word	0x00000000
        /*0020*/ 	.short	0x0002
        /*0022*/ 	.short	0x0010
        /*0024*/ 	.byte	0x00, 0xf0, 0x11, 0x00


	//----- nvinfo : EIATTR_KPARAM_INFO
	.align		4
.L_11:
        /*0028*/ 	.byte	0x04, 0x17
        /*002a*/ 	.short	(.L_13 - .L_12)
.L_12:
        /*002c*/ 	.word	0x00000000
        /*0030*/ 	.short	0x0001
        /*0032*/ 	.short	0x0008
        /*0034*/ 	.byte	0x00, 0xf5, 0x21, 0x00


	//----- nvinfo : EIATTR_KPARAM_INFO
	.align		4
.L_13:
        /*0038*/ 	.byte	0x04, 0x17
        /*003a*/ 	.short	(.L_15 - .L_14)
.L_14:
        /*003c*/ 	.word	0x00000000
        /*0040*/ 	.short	0x0000
        /*0042*/ 	.short	0x0000
        /*0044*/ 	.byte	0x00, 0xf5, 0x21, 0x00


	//----- nvinfo : EIATTR_SPARSE_MMA_MASK
	.align		4
.L_15:
        /*0048*/ 	.byte	0x03, 0x50
        /*004a*/ 	.short	0x0000


	//----- nvinfo : EIATTR_MAXREG_COUNT
	.align		4
        /*004c*/ 	.byte	0x03, 0x1b
        /*004e*/ 	.short	0x00ff


	//----- nvinfo : EIATTR_MERCURY_ISA_VERSION
	.align		4
        /*0050*/ 	.byte	0x03, 0x5f
        /*0052*/ 	.short	0x0101


	//----- nvinfo : EIATTR_VRC_CTA_INIT_COUNT
	.align		4
        /*0054*/ 	.byte	0x02, 0x4a
	.zero		1
	.zero		1


	//----- nvinfo : EIATTR_EXIT_INSTR_OFFSETS
	.align		4
        /*0058*/ 	.byte	0x04, 0x1c
        /*005a*/ 	.short	(.L_17 - .L_16)


	//   ....[0]....
.L_16:
        /*005c*/ 	.word	0x000000c0


	//   ....[1]....
        /*0060*/ 	.word	0x00000550


	//----- nvinfo : EIATTR_CBANK_PARAM_SIZE
	.align		4
.L_17:
        /*0064*/ 	.byte	0x03, 0x19
        /*0066*/ 	.short	0x0018


	//----- nvinfo : EIATTR_PARAM_CBANK
	.align		4
        /*0068*/ 	.byte	0x04, 0x0a
        /*006a*/ 	.short	(.L_19 - .L_18)
	.align		4
.L_18:
        /*006c*/ 	.word	index@(.nv.constant0._Z13convolution2DPiS_ii)
        /*0070*/ 	.short	0x0380
        /*0072*/ 	.short	0x0018


	//----- nvinfo : EIATTR_SW_WAR
	.align		4
.L_19:
        /*0074*/ 	.byte	0x04, 0x36
        /*0076*/ 	.short	(.L_21 - .L_20)
.L_20:
        /*0078*/ 	.word	0x00000008
.L_21:


//--------------------- .nv.callgraph             --------------------------
	.section	.nv.callgraph,"",@"SHT_CUDA_CALLGRAPH"
	.align	4
	.sectionentsize	8
	.align		4
        /*0000*/ 	.word	0x00000000
	.align		4
        /*0004*/ 	.word	0xffffffff
	.align		4
        /*0008*/ 	.word	0x00000000
	.align		4
        /*000c*/ 	.word	0xfffffffe
	.align		4
        /*0010*/ 	.word	0x00000000
	.align		4
        /*0014*/ 	.word	0xfffffffd
	.align		4
        /*0018*/ 	.word	0x00000000
	.align		4
        /*001c*/ 	.word	0xfffffffc


//--------------------- .text._Z13convolution2DPiS_ii --------------------------
	.section	.text._Z13convolution2DPiS_ii,"ax",@progbits
	.align	128
        .global         _Z13convolution2DPiS_ii
        .type           _Z13convolution2DPiS_ii,@function
        .size           _Z13convolution2DPiS_ii,(.L_x_1 - _Z13convolution2DPiS_ii)
        .other          _Z13convolution2DPiS_ii,@"STO_CUDA_ENTRY STV_DEFAULT"
_Z13convolution2DPiS_ii:
.text._Z13convolution2DPiS_ii:
[----:B------:R-:W-:Y:S01]  /*0000*/  LDC R1, c[0x0][0x37c] ;  /* 0x0000df00ff017b82 */ /* 0x000fe20000000800 */
[----:B------:R-:W0:Y:S07]  /*0010*/  S2R R5, SR_TID.Y ;  /* 0x0000000000057919 */ /* 0x000e2e0000002200 */
[----:B------:R-:W0:Y:S01]  /*0020*/  S2UR UR4, SR_CTAID.Y ;  /* 0x00000000000479c3 */ /* 0x000e220000002600 */
[----:B------:R-:W1:Y:S07]  /*0030*/  S2R R0, SR_TID.X ;  /* 0x0000000000007919 */ /* 0x000e6e0000002100 */
[----:B------:R-:W0:Y:S08]  /*0040*/  LDC R6, c[0x0][0x364] ;  /* 0x0000d900ff067b82 */ /* 0x000e300000000800 */
[----:B------:R-:W1:Y:S08]  /*0050*/  S2UR UR5, SR_CTAID.X ;  /* 0x00000000000579c3 */ /* 0x000e700000002500 */
[----:B------:R-:W1:Y:S08]  /*0060*/  LDC R15, c[0x0][0x360] ;  /* 0x0000d800ff0f7b82 */ /* 0x000e700000000800 */
[----:B------:R-:W2:Y:S01]  /*0070*/  LDC.64 R2, c[0x0][0x390] ;  /* 0x0000e400ff027b82 */ /* 0x000ea20000000a00 */
[----:B0-----:R-:W-:-:S02]  /*0080*/  IMAD R6, R6, UR4, R5 ;  /* 0x0000000406067c24 */ /* 0x001fc4000f8e0205 */
[----:B-1----:R-:W-:-:S03]  /*0090*/  IMAD R15, R15, UR5, R0 ;  /* 0x000000050f0f7c24 */ /* 0x002fc6000f8e0200 */
[----:B--2---:R-:W-:-:S04]  /*00a0*/  ISETP.GE.AND P0, PT, R6, R3, PT ;  /* 0x000000030600720c */ /* 0x004fc80003f06270 */
[----:B------:R-:W-:-:S13]  /*00b0*/  ISETP.GE.OR P0, PT, R15, R2, P0 ;  /* 0x000000020f00720c */ /* 0x000fda0000706670 */
[----:B------:R-:W-:Y:S05]  /*00c0*/  @P0 EXIT ;  /* 0x000000000000094d */ /* 0x000fea0003800000 */
[C---:B------:R-:W-:Y:S01]  /*00d0*/  ISETP.GE.AND P3, PT, R15.reuse, RZ, PT ;  /* 0x000000ff0f00720c */ /* 0x040fe20003f66270 */
[----:B------:R-:W0:Y:S01]  /*00e0*/  LDCU.64 UR6, c[0x0][0x380] ;  /* 0x00007000ff0677ac */ /* 0x000e220008000a00 */
[C---:B------:R-:W-:Y:S01]  /*00f0*/  IMAD R13, R6.reuse, R2, RZ ;  /* 0x00000002060d7224 */ /* 0x040fe200078e02ff */
[----:B------:R-:W-:Y:S02]  /*0100*/  ISETP.GE.AND P1, PT, R15, 0x1, PT ;  /* 0x000000010f00780c */ /* 0x000fe40003f26270 */
[C---:B------:R-:W-:Y:S01]  /*0110*/  ISETP.EQ.OR P2, PT, R6.reuse, RZ, !P3 ;  /* 0x000000ff0600720c */ /* 0x040fe20005f42670 */
[----:B------:R-:W-:Y:S01]  /*0120*/  IMAD.IADD R16, R13, 0x1, -R2 ;  /* 0x000000010d107824 */ /* 0x000fe200078e0a02 */
[----:B------:R-:W1:Y:S01]  /*0130*/  LDCU.64 UR4, c[0x0][0x358] ;  /* 0x00006b00ff0477ac */ /* 0x000e620008000a00 */
[----:B------:R-:W-:Y:S02]  /*0140*/  SHF.R.S32.HI R12, RZ, 0x1f, R15 ;  /* 0x0000001fff0c7819 */ /* 0x000fe4000001140f */
[----:B------:R-:W-:-:S02]  /*0150*/  ISETP.EQ.OR P1, PT, R6, RZ, !P1 ;  /* 0x000000ff0600720c */ /* 0x000fc40004f22670 */
[----:B------:R-:W-:-:S04]  /*0160*/  IADD3 R0, P0, PT, R15, R16, RZ ;  /* 0x000000100f007210 */ /* 0x000fc80007f1e0ff */
[----:B------:R-:W-:Y:S02]  /*0170*/  LEA.HI.X.SX32 R7, R16, R12, 0x1, P0 ;  /* 0x0000000c10077211 */ /* 0x000fe400000f0eff */
[----:B------:R-:W2:Y:S01]  /*0180*/  @!P2 LDC.64 R4, c[0x0][0x380] ;  /* 0x0000e000ff04ab82 */ /* 0x000ea20000000a00 */
[----:B0-----:R-:W-:-:S04]  /*0190*/  LEA R8, P0, R0, UR6, 0x2 ;  /* 0x0000000600087c11 */ /* 0x001fc8000f8010ff */
[----:B------:R-:W-:Y:S01]  /*01a0*/  LEA.HI.X R9, R0, UR7, R7, 0x2, P0 ;  /* 0x0000000700097c11 */ /* 0x000fe200080f1407 */
[----:B------:R-:W-:-:S04]  /*01b0*/  @!P2 IMAD.IADD R7, R15, 0x1, R16 ;  /* 0x000000010f07a824 */ /* 0x000fc800078e0210 */
[----:B-1----:R-:W3:Y:S01]  /*01c0*/  @!P1 LDG.E R17, desc[UR4][R8.64+-0x4] ;  /* 0xfffffc0408119981 */ /* 0x002ee2000c1e1900 */
[----:B--2---:R-:W-:-:S05]  /*01d0*/  @!P2 IMAD.WIDE R4, R7, 0x4, R4 ;  /* 0x000000040704a825 */ /* 0x004fca00078e0204 */
[----:B------:R0:W2:Y:S01]  /*01e0*/  @!P2 LDG.E R7, desc[UR4][R4.64] ;  /* 0x000000040407a981 */ /* 0x0000a2000c1e1900 */
[C---:B------:R-:W-:Y:S01]  /*01f0*/  VIADD R11, R15.reuse, 0x1 ;  /* 0x000000010f0b7836 */ /* 0x040fe20000000000 */
[----:B------:R-:W-:Y:S01]  /*0200*/  IADD3 R18, P6, PT, R15, R13, RZ ;  /* 0x0000000d0f127210 */ /* 0x000fe20007fde0ff */
[----:B------:R-:W-:Y:S02]  /*0210*/  VIADD R14, R6, 0x1 ;  /* 0x00000001060e7836 */ /* 0x000fe40000000000 */
[----:B------:R-:W-:Y:S01]  /*0220*/  IMAD.MOV.U32 R0, RZ, RZ, RZ ;  /* 0x000000ffff007224 */ /* 0x000fe200078e00ff */
[----:B------:R-:W-:Y:S02]  /*0230*/  ISETP.GE.AND P0, PT, R11, R2, PT ;  /* 0x000000020b00720c */ /* 0x000fe40003f06270 */
[----:B------:R-:W-:Y:S01]  /*0240*/  ISETP.GE.U32.OR P4, PT, R14, R3, !P3 ;  /* 0x000000030e00720c */ /* 0x000fe20005f86470 */
[----:B------:R-:W1:Y:S01]  /*0250*/  @P3 LDC.64 R10, c[0x0][0x380] ;  /* 0x0000e000ff0a3b82 */ /* 0x000e620000000a00 */
[----:B------:R-:W-:-:S02]  /*0260*/  ISETP.GT.AND P0, PT, R15, -0x2, !P0 ;  /* 0xfffffffe0f00780c */ /* 0x000fc40004704270 */
[----:B------:R-:W-:Y:S01]  /*0270*/  LEA.HI.X.SX32 R19, R13, R12, 0x1, P6 ;  /* 0x0000000c0d137211 */ /* 0x000fe200030f0eff */
[----:B------:R-:W-:Y:S01]  /*0280*/  IMAD.IADD R13, R15, 0x1, R13 ;  /* 0x000000010f0d7824 */ /* 0x000fe200078e020d */
[----:B------:R-:W-:Y:S02]  /*0290*/  ISETP.EQ.OR P5, PT, R6, RZ, !P0 ;  /* 0x000000ff0600720c */ /* 0x000fe400047a2670 */
[----:B------:R-:W-:-:S05]  /*02a0*/  LEA R6, P6, R18, UR6, 0x2 ;  /* 0x0000000612067c11 */ /* 0x000fca000f8c10ff */
[----:B0-----:R-:W0:Y:S06]  /*02b0*/  @!P4 LDC.64 R4, c[0x0][0x380] ;  /* 0x0000e000ff04cb82 */ /* 0x001e2c0000000a00 */
[----:B------:R-:W4:Y:S01]  /*02c0*/  @!P5 LDG.E R8, desc[UR4][R8.64+0x4] ;  /* 0x000004040808d981 */ /* 0x000f22000c1e1900 */
[----:B---3--:R-:W-:Y:S02]  /*02d0*/  @!P1 I2FP.F32.S32 R0, R17 ;  /* 0x0000001100009245 */ /* 0x008fe40000201400 */
[----:B------:R-:W-:-:S04]  /*02e0*/  ISETP.GT.AND P1, PT, R15, R2, PT ;  /* 0x000000020f00720c */ /* 0x000fc80003f24270 */
[----:B------:R-:W-:Y:S02]  /*02f0*/  ISETP.GT.AND P1, PT, R15, RZ, !P1 ;  /* 0x000000ff0f00720c */ /* 0x000fe40004f24270 */
[----:B--2---:R-:W-:Y:S02]  /*0300*/  @!P2 I2FP.F32.S32 R17, R7 ;  /* 0x000000070011a245 */ /* 0x004fe40000201400 */
[----:B------:R-:W-:Y:S01]  /*0310*/  LEA.HI.X R7, R18, UR7, R19, 0x2, P6 ;  /* 0x0000000712077c11 */ /* 0x000fe2000b0f1413 */
[----:B------:R-:W-:Y:S02]  /*0320*/  IMAD R18, R2, 0x2, R16 ;  /* 0x0000000202127824 */ /* 0x000fe400078e0210 */
[----:B------:R-:W-:Y:S01]  /*0330*/  @!P2 FADD R0, R0, R17 ;  /* 0x000000110000a221 */ /* 0x000fe20000000000 */
[----:B-1----:R-:W-:Y:S02]  /*0340*/  @P3 IMAD.WIDE R16, R13, 0x4, R10 ;  /* 0x000000040d103825 */ /* 0x002fe400078e020a */
[----:B------:R-:W-:-:S02]  /*0350*/  IADD3 R20, P6, PT, R15, R18, RZ ;  /* 0x000000120f147210 */ /* 0x000fc40007fde0ff */
[-C--:B------:R-:W-:Y:S01]  /*0360*/  ISETP.GE.U32.OR P2, PT, R14, R3.reuse, !P1 ;  /* 0x000000030e00720c */ /* 0x080fe20004f46470 */
[----:B------:R-:W2:Y:S01]  /*0370*/  @P1 LDG.E R15, desc[UR4][R6.64+-0x4] ;  /* 0xfffffc04060f1981 */ /* 0x000ea2000c1e1900 */
[----:B------:R-:W-:Y:S02]  /*0380*/  LEA.HI.X.SX32 R11, R18, R12, 0x1, P6 ;  /* 0x0000000c120b7211 */ /* 0x000fe400030f0eff */
[C---:B------:R-:W-:Y:S01]  /*0390*/  LEA R10, P6, R20.reuse, UR6, 0x2 ;  /* 0x00000006140a7c11 */ /* 0x040fe2000f8c10ff */
[----:B------:R-:W3:Y:S01]  /*03a0*/  @P3 LDG.E R16, desc[UR4][R16.64] ;  /* 0x0000000410103981 */ /* 0x000ee2000c1e1900 */
[----:B------:R-:W-:Y:S02]  /*03b0*/  @!P4 IMAD.IADD R19, R13, 0x1, R2 ;  /* 0x000000010d13c824 */ /* 0x000fe400078e0202 */
[----:B------:R-:W-:Y:S01]  /*03c0*/  LEA.HI.X R11, R20, UR7, R11, 0x2, P6 ;  /* 0x00000007140b7c11 */ /* 0x000fe2000b0f140b */
[----:B------:R-:W5:Y:S01]  /*03d0*/  @P0 LDG.E R2, desc[UR4][R6.64+0x4] ;  /* 0x0000040406020981 */ /* 0x000f62000c1e1900 */
[----:B------:R-:W-:Y:S01]  /*03e0*/  ISETP.GE.U32.OR P6, PT, R14, R3, !P0 ;  /* 0x000000030e00720c */ /* 0x000fe200047c6470 */
[----:B0-----:R-:W-:-:S02]  /*03f0*/  @!P4 IMAD.WIDE R4, R19, 0x4, R4 ;  /* 0x000000041304c825 */ /* 0x001fc400078e0204 */
[----:B------:R-:W5:Y:S04]  /*0400*/  @!P2 LDG.E R12, desc[UR4][R10.64+-0x4] ;  /* 0xfffffc040a0ca981 */ /* 0x000f68000c1e1900 */
[----:B------:R-:W5:Y:S06]  /*0410*/  @!P4 LDG.E R4, desc[UR4][R4.64] ;  /* 0x000000040404c981 */ /* 0x000f6c000c1e1900 */
[----:B------:R-:W5:Y:S01]  /*0420*/  @!P6 LDG.E R14, desc[UR4][R10.64+0x4] ;  /* 0x000004040a0ee981 */ /* 0x000f62000c1e1900 */
[----:B----4-:R-:W-:-:S05]  /*0430*/  @!P5 I2FP.F32.S32 R3, R8 ;  /* 0x000000080003d245 */ /* 0x010fca0000201400 */
[----:B------:R-:W-:Y:S01]  /*0440*/  @!P5 FADD R0, R0, R3 ;  /* 0x000000030000d221 */ /* 0x000fe20000000000 */
[----:B--2---:R-:W-:Y:S02]  /*0450*/  @P1 I2FP.F32.S32 R15, R15 ;  /* 0x0000000f000f1245 */ /* 0x004fe40000201400 */
[----:B---3--:R-:W-:-:S03]  /*0460*/  @P3 I2FP.F32.S32 R3, R16 ;  /* 0x0000001000033245 */ /* 0x008fc60000201400 */
[----:B------:R-:W-:Y:S01]  /*0470*/  @P1 FADD R0, R0, R15 ;  /* 0x0000000f00001221 */ /* 0x000fe20000000000 */
[----:B-----5:R-:W-:-:S03]  /*0480*/  @P0 I2FP.F32.S32 R9, R2 ;  /* 0x0000000200090245 */ /* 0x020fc60000201400 */
[----:B------:R-:W-:Y:S02]  /*0490*/  @P3 FADD R0, R0, R3 ;  /* 0x0000000300003221 */ /* 0x000fe40000000000 */
[----:B------:R-:W0:Y:S01]  /*04a0*/  LDC.64 R2, c[0x0][0x388] ;  /* 0x0000e200ff027b82 */ /* 0x000e220000000a00 */
[----:B------:R-:W-:Y:S01]  /*04b0*/  @!P2 I2FP.F32.S32 R7, R12 ;  /* 0x0000000c0007a245 */ /* 0x000fe20000201400 */
[----:B------:R-:W-:Y:S01]  /*04c0*/  @P0 FADD R0, R0, R9 ;  /* 0x0000000900000221 */ /* 0x000fe20000000000 */
[----:B------:R-:W-:-:S03]  /*04d0*/  @!P4 I2FP.F32.S32 R5, R4 ;  /* 0x000000040005c245 */ /* 0x000fc60000201400 */
[----:B------:R-:W-:-:S04]  /*04e0*/  @!P2 FADD R0, R0, R7 ;  /* 0x000000070000a221 */ /* 0x000fc80000000000 */
[----:B------:R-:W-:Y:S01]  /*04f0*/  @!P4 FADD R0, R0, R5 ;  /* 0x000000050000c221 */ /* 0x000fe20000000000 */
[----:B------:R-:W-:-:S05]  /*0500*/  @!P6 I2FP.F32.S32 R7, R14 ;  /* 0x0000000e0007e245 */ /* 0x000fca0000201400 */
[----:B------:R-:W-:-:S04]  /*0510*/  @!P6 FADD R0, R0, R7 ;  /* 0x000000070000e221 */ /* 0x000fc80000000000 */
[----:B------:R-:W1:Y:S01]  /*0520*/  F2I.TRUNC.NTZ R5, R0 ;  /* 0x0000000000057305 */ /* 0x000e62000020f100 */
[----:B0-----:R-:W-:-:S05]  /*0530*/  IMAD.WIDE R2, R13, 0x4, R2 ;  /* 0x000000040d027825 */ /* 0x001fca00078e0202 */
[----:B-1----:R-:W-:Y:S01]  /*0540*/  STG.E desc[UR4][R2.64], R5 ;  /* 0x0000000502007986 */ /* 0x002fe2000c101904 */
[----:B------:R-:W-:Y:S05]  /*0550*/  EXIT ;  /* 0x000000000000794d */ /* 0x000fea0003800000 */
.L_x_0:
[----:B------:R-:W-:-:S00]  /*0560*/  BRA `(.L_x_0) ;  /* 0xfffffffc00fc7947 */ /* 0x000fc0000383ffff */
[----:B------:R-:W-:-:S00]  /*0570*/  NOP ;  /* 0x0000000000007918 */ /* 0x000fc00000000000 */
        /* <DEDUP_REMOVED lines=8> */
.L_x_1:


//--------------------- .nv.shared.reserved.0     --------------------------
	.section	.nv.shared.reserved.0,"aw",@nobits
	.weak		__nv_reservedSMEM_offset_0_alias
	.size		__nv_reservedSMEM_offset_0_alias, 0, 64
	.other		__nv_reservedSMEM_offset_0_alias,@"STO_CUDA_RESERVED_SHARED STV_DEFAULT"
__nv_reservedSMEM_offset_0_alias:
	.zero		0
	.zero		64


//--------------------- .nv.constant0._Z13convolution2DPiS_ii --------------------------
	.section	.nv.constant0._Z13convolution2DPiS_ii,"a",@progbits
	.sectionflags	@""
	.align	4
.nv.constant0._Z13convolution2DPiS_ii:
	.zero		920


//--------------------- SYMBOLS --------------------------

	.type		.nv.reservedSmem.offset0,@object
	.size		.nv.reservedSmem.offset0,0x4
